//
// Generated by NVIDIA NVVM Compiler
//
// Compiler Build ID: CL-36424714
// Cuda compilation tools, release 13.0, V13.0.88
// Based on NVVM 20.0.0
//

.version 9.0
.target sm_100
.address_size 64

	// .globl	_Z6updatePdS_i
.extern .shared .align 16 .b8 smem[];

.visible .entry _Z6updatePdS_i(
	.param .u64 .ptr .align 1 _Z6updatePdS_i_param_0,
	.param .u64 .ptr .align 1 _Z6updatePdS_i_param_1,
	.param .u32 _Z6updatePdS_i_param_2
)
{
	.reg .pred 	%p<7>;
	.reg .b32 	%r<18>;
	.reg .b64 	%rd<12>;
	.reg .b64 	%fd<14>;

	ld.param.u64 	%rd1, [_Z6updatePdS_i_param_0];
	ld.param.u64 	%rd2, [_Z6updatePdS_i_param_1];
	ld.param.u32 	%r3, [_Z6updatePdS_i_param_2];
	mov.u32 	%r4, %ctaid.x;
	mov.u32 	%r5, %ntid.x;
	mov.u32 	%r6, %tid.x;
	mad.lo.s32 	%r1, %r4, %r5, %r6;
	div.s32 	%r7, %r1, %r3;
	mul.lo.s32 	%r9, %r7, %r3;
	sub.s32 	%r10, %r1, %r9;
	add.s32 	%r12, %r3, -1;
	min.s32 	%r13, %r7, %r10;
	setp.lt.s32 	%p1, %r13, 1;
	max.s32 	%r14, %r7, %r10;
	setp.ge.s32 	%p2, %r14, %r12;
	or.pred  	%p3, %p2, %p1;
	@%p3 bra 	$L__BB0_2;
	cvta.to.global.u64 	%rd3, %rd2;
	cvta.to.global.u64 	%rd4, %rd1;
	not.b32 	%r15, %r3;
	add.s32 	%r16, %r1, %r15;
	mul.wide.s32 	%rd5, %r16, 8;
	add.s64 	%rd6, %rd4, %rd5;
	ld.global.f64 	%fd1, [%rd6];
	ld.global.f64 	%fd2, [%rd6+16];
	add.s32 	%r17, %r3, %r1;
	mul.wide.s32 	%rd7, %r17, 8;
	add.s64 	%rd8, %rd4, %rd7;
	ld.global.f64 	%fd3, [%rd8+-8];
	ld.global.f64 	%fd4, [%rd8+8];
	setp.lt.f64 	%p4, %fd2, %fd1;
	selp.f64 	%fd5, %fd1, %fd2, %p4;
	selp.f64 	%fd6, %fd2, %fd1, %p4;
	setp.lt.f64 	%p5, %fd4, %fd3;
	selp.f64 	%fd7, %fd3, %fd4, %p5;
	selp.f64 	%fd8, %fd4, %fd3, %p5;
	mul.wide.s32 	%rd9, %r1, 8;
	add.s64 	%rd10, %rd4, %rd9;
	ld.global.f64 	%fd9, [%rd10];
	add.f64 	%fd10, %fd6, %fd9;
	setp.lt.f64 	%p6, %fd10, %fd8;
	min.f64 	%fd11, %fd5, %fd8;
	min.f64 	%fd12, %fd6, %fd7;
	selp.f64 	%fd13, %fd11, %fd12, %p6;
	add.s64 	%rd11, %rd3, %rd9;
	st.global.f64 	[%rd11], %fd13;
$L__BB0_2:
	ret;

}
	// .globl	_Z13reduceSmemDynPdS_i
.visible .entry _Z13reduceSmemDynPdS_i(
	.param .u64 .ptr .align 1 _Z13reduceSmemDynPdS_i_param_0,
	.param .u64 .ptr .align 1 _Z13reduceSmemDynPdS_i_param_1,
	.param .u32 _Z13reduceSmemDynPdS_i_param_2
)
{
	.reg .pred 	%p<15>;
	.reg .b32 	%r<9>;
	.reg .b64 	%rd<12>;
	.reg .b64 	%fd<33>;

	ld.param.u64 	%rd2, [_Z13reduceSmemDynPdS_i_param_0];
	ld.param.u64 	%rd1, [_Z13reduceSmemDynPdS_i_param_1];
	cvta.to.global.u64 	%rd3, %rd2;
	mov.u32 	%r5, %tid.x;
	mov.u32 	%r2, %ctaid.x;
	mov.u32 	%r3, %ntid.x;
	mul.lo.s32 	%r6, %r2, %r3;
	cvt.u64.u32 	%rd4, %r6;
	cvt.u64.u32 	%rd5, %r5;
	add.s64 	%rd6, %rd4, %rd5;
	shl.b64 	%rd7, %rd6, 3;
	add.s64 	%rd8, %rd3, %rd7;
	ld.global.f64 	%fd1, [%rd8];
	shl.b32 	%r7, %r5, 3;
	mov.u32 	%r8, smem;
	add.s32 	%r4, %r8, %r7;
	st.shared.f64 	[%r4], %fd1;
	bar.sync 	0;
	setp.lt.u32 	%p1, %r3, 1024;
	setp.gt.u32 	%p2, %r5, 511;
	or.pred  	%p3, %p1, %p2;
	@%p3 bra 	$L__BB1_2;
	ld.shared.f64 	%fd2, [%r4+4096];
	ld.shared.f64 	%fd3, [%r4];
	add.f64 	%fd4, %fd2, %fd3;
	st.shared.f64 	[%r4], %fd4;
$L__BB1_2:
	bar.sync 	0;
	setp.lt.u32 	%p4, %r3, 512;
	setp.gt.u32 	%p5, %r5, 255;
	or.pred  	%p6, %p4, %p5;
	@%p6 bra 	$L__BB1_4;
	ld.shared.f64 	%fd5, [%r4+2048];
	ld.shared.f64 	%fd6, [%r4];
	add.f64 	%fd7, %fd5, %fd6;
	st.shared.f64 	[%r4], %fd7;
$L__BB1_4:
	bar.sync 	0;
	setp.lt.u32 	%p7, %r3, 256;
	setp.gt.u32 	%p8, %r5, 127;
	or.pred  	%p9, %p7, %p8;
	@%p9 bra 	$L__BB1_6;
	ld.shared.f64 	%fd8, [%r4+1024];
	ld.shared.f64 	%fd9, [%r4];
	add.f64 	%fd10, %fd8, %fd9;
	st.shared.f64 	[%r4], %fd10;
$L__BB1_6:
	bar.sync 	0;
	setp.lt.u32 	%p10, %r3, 128;
	setp.gt.u32 	%p11, %r5, 63;
	or.pred  	%p12, %p10, %p11;
	@%p12 bra 	$L__BB1_8;
	ld.shared.f64 	%fd11, [%r4+512];
	ld.shared.f64 	%fd12, [%r4];
	add.f64 	%fd13, %fd11, %fd12;
	st.shared.f64 	[%r4], %fd13;
$L__BB1_8:
	bar.sync 	0;
	setp.gt.u32 	%p13, %r5, 31;
	@%p13 bra 	$L__BB1_11;
	ld.volatile.shared.f64 	%fd14, [%r4+256];
	ld.volatile.shared.f64 	%fd15, [%r4];
	add.f64 	%fd16, %fd14, %fd15;
	st.volatile.shared.f64 	[%r4], %fd16;
	ld.volatile.shared.f64 	%fd17, [%r4+128];
	ld.volatile.shared.f64 	%fd18, [%r4];
	add.f64 	%fd19, %fd17, %fd18;
	st.volatile.shared.f64 	[%r4], %fd19;
	ld.volatile.shared.f64 	%fd20, [%r4+64];
	ld.volatile.shared.f64 	%fd21, [%r4];
	add.f64 	%fd22, %fd20, %fd21;
	st.volatile.shared.f64 	[%r4], %fd22;
	ld.volatile.shared.f64 	%fd23, [%r4+32];
	ld.volatile.shared.f64 	%fd24, [%r4];
	add.f64 	%fd25, %fd23, %fd24;
	st.volatile.shared.f64 	[%r4], %fd25;
	ld.volatile.shared.f64 	%fd26, [%r4+16];
	ld.volatile.shared.f64 	%fd27, [%r4];
	add.f64 	%fd28, %fd26, %fd27;
	st.volatile.shared.f64 	[%r4], %fd28;
	ld.volatile.shared.f64 	%fd29, [%r4+8];
	ld.volatile.shared.f64 	%fd30, [%r4];
	add.f64 	%fd31, %fd29, %fd30;
	st.volatile.shared.f64 	[%r4], %fd31;
	setp.ne.s32 	%p14, %r5, 0;
	@%p14 bra 	$L__BB1_11;
	ld.shared.f64 	%fd32, [smem];
	cvta.to.global.u64 	%rd9, %rd1;
	mul.wide.u32 	%rd10, %r2, 8;
	add.s64 	%rd11, %rd9, %rd10;
	st.global.f64 	[%rd11], %fd32;
$L__BB1_11:
	ret;

}


// ===== COMPILED SASS (sm_100) =====

	.target	sm_100

	.elftype	@"ET_EXEC"


//--------------------- .note.nv.tkinfo           --------------------------
	.section	.note.nv.tkinfo,"",@"SHT_NOTE"
	.sectionflags	@"SHF_NOTE_NV_TKINFO"
	.tkinfo
        /*0018*/ 	.word	0x00000002
        /*0030*/ 	.string	""
        /*0030*/ 	.string	"ptxas"
        /*0030*/ 	.string	"Cuda compilation tools, release 13.0, V13.0.88"
        /*0030*/ 	.string	"Build cuda_13.0.r13.0/compiler.36424714_0"
        /*0030*/ 	.string	"-arch sm_100 -m 64 "



//--------------------- .note.nv.cuinfo           --------------------------
	.section	.note.nv.cuinfo,"",@"SHT_NOTE"
	.sectionflags	@"SHF_NOTE_NV_CUINFO"
        /*0018*/ 	.short	0x0002
        /*001a*/ 	.short	0x0064
        /*001c*/ 	.short	0x0082
	.zero		2


//--------------------- .nv.info                  --------------------------
	.section	.nv.info,"",@"SHT_CUDA_INFO"
	.align	4


	//----- nvinfo : EIATTR_REGCOUNT
	.align		4
        /*0000*/ 	.byte	0x04, 0x2f
        /*0002*/ 	.short	(.L_1 - .L_0)
	.align		4
.L_0:
        /*0004*/ 	.word	index@(_Z6updatePdS_i)
        /*0008*/ 	.word	0x00000016


	//----- nvinfo : EIATTR_FRAME_SIZE
	.align		4
.L_1:
        /*000c*/ 	.byte	0x04, 0x11
        /*000e*/ 	.short	(.L_3 - .L_2)
	.align		4
.L_2:
        /*0010*/ 	.word	index@(_Z6updatePdS_i)
        /*0014*/ 	.word	0x00000000


	//----- nvinfo : EIATTR_REGCOUNT
	.align		4
.L_3:
        /*0018*/ 	.byte	0x04, 0x2f
        /*001a*/ 	.short	(.L_5 - .L_4)
	.align		4
.L_4:
        /*001c*/ 	.word	index@(_Z13reduceSmemDynPdS_i)
        /*0020*/ 	.word	0x00000010


	//----- nvinfo : EIATTR_FRAME_SIZE
	.align		4
.L_5:
        /*0024*/ 	.byte	0x04, 0x11
        /*0026*/ 	.short	(.L_7 - .L_6)
	.align		4
.L_6:
        /*0028*/ 	.word	index@(_Z13reduceSmemDynPdS_i)
        /*002c*/ 	.word	0x00000000


	//----- nvinfo : EIATTR_MIN_STACK_SIZE
	.align		4
.L_7:
        /*0030*/ 	.byte	0x04, 0x12
        /*0032*/ 	.short	(.L_9 - .L_8)
	.align		4
.L_8:
        /*0034*/ 	.word	index@(_Z13reduceSmemDynPdS_i)
        /*0038*/ 	.word	0x00000000


	//----- nvinfo : EIATTR_MIN_STACK_SIZE
	.align		4
.L_9:
        /*003c*/ 	.byte	0x04, 0x12
        /*003e*/ 	.short	(.L_11 - .L_10)
	.align		4
.L_10:
        /*0040*/ 	.word	index@(_Z6updatePdS_i)
        /*0044*/ 	.word	0x00000000
.L_11:


//--------------------- .nv.compat                --------------------------
	.section	.nv.compat,"",@"SHT_CUDA_COMPAT_INFO"
	.align	4
        /*0000*/ 	.byte	0x02, 0x09, 0x00, 0x00, 0x02, 0x02, 0x01, 0x00, 0x02, 0x05, 0x05, 0x00, 0x03, 0x07, 0x01, 0x01
        /*0010*/ 	.byte	0x02, 0x03, 0x00, 0x00, 0x02, 0x06, 0x01, 0x00, 0x04, 0x0b, 0x08, 0x00, 0x01, 0x00, 0x00, 0x00
        /*0020*/ 	.byte	0x00, 0x00, 0x00, 0x00


//--------------------- .nv.info._Z13reduceSmemDynPdS_i --------------------------
	.section	.nv.info._Z13reduceSmemDynPdS_i,"",@"SHT_CUDA_INFO"
	.sectionflags	@""
	.align	4


	//----- nvinfo : EIATTR_CUDA_API_VERSION
	.align		4
        /*0000*/ 	.byte	0x04, 0x37
        /*0002*/ 	.short	(.L_13 - .L_12)
.L_12:
        /*0004*/ 	.word	0x00000082


	//----- nvinfo : EIATTR_KPARAM_INFO
	.align		4
.L_13:
        /*0008*/ 	.byte	0x04, 0x17
        /*000a*/ 	.short	(.L_15 - .L_14)
.L_14:
        /*000c*/ 	.word	0x00000000
        /*0010*/ 	.short	0x0002
        /*0012*/ 	.short	0x0010
        /*0014*/ 	.byte	0x00, 0xf0, 0x11, 0x00


	//----- nvinfo : EIATTR_KPARAM_INFO
	.align		4
.L_15:
        /*0018*/ 	.byte	0x04, 0x17
        /*001a*/ 	.short	(.L_17 - .L_16)
.L_16:
        /*001c*/ 	.word	0x00000000
        /*0020*/ 	.short	0x0001
        /*0022*/ 	.short	0x0008
        /*0024*/ 	.byte	0x00, 0xf5, 0x21, 0x00


	//----- nvinfo : EIATTR_KPARAM_INFO
	.align		4
.L_17:
        /*0028*/ 	.byte	0x04, 0x17
        /*002a*/ 	.short	(.L_19 - .L_18)
.L_18:
        /*002c*/ 	.word	0x00000000
        /*0030*/ 	.short	0x0000
        /*0032*/ 	.short	0x0000
        /*0034*/ 	.byte	0x00, 0xf5, 0x21, 0x00


	//----- nvinfo : EIATTR_SPARSE_MMA_MASK
	.align		4
.L_19:
        /*0038*/ 	.byte	0x03, 0x50
        /*003a*/ 	.short	0x0000


	//----- nvinfo : EIATTR_MAXREG_COUNT
	.align		4
        /*003c*/ 	.byte	0x03, 0x1b
        /*003e*/ 	.short	0x00ff


	//----- nvinfo : EIATTR_NUM_BARRIERS
	.align		4
        /*0040*/ 	.byte	0x02, 0x4c
        /*0042*/ 	.byte	0x01
	.zero		1


	//----- nvinfo : EIATTR_MERCURY_ISA_VERSION
	.align		4
        /*0044*/ 	.byte	0x03, 0x5f
        /*0046*/ 	.short	0x0101


	//----- nvinfo : EIATTR_VRC_CTA_INIT_COUNT
	.align		4
        /*0048*/ 	.byte	0x02, 0x4a
	.zero		1
	.zero		1


	//----- nvinfo : EIATTR_EXIT_INSTR_OFFSETS
	.align		4
        /*004c*/ 	.byte	0x04, 0x1c
        /*004e*/ 	.short	(.L_21 - .L_20)


	//   ....[0]....
.L_20:
        /*0050*/ 	.word	0x000002f0


	//   ....[1]....
        /*0054*/ 	.word	0x00000490


	//   ....[2]....
        /*0058*/ 	.word	0x000004e0


	//----- nvinfo : EIATTR_CBANK_PARAM_SIZE
	.align		4
.L_21:
        /*005c*/ 	.byte	0x03, 0x19
        /*005e*/ 	.short	0x0014


	//----- nvinfo : EIATTR_PARAM_CBANK
	.align		4
        /*0060*/ 	.byte	0x04, 0x0a
        /*0062*/ 	.short	(.L_23 - .L_22)
	.align		4
.L_22:
        /*0064*/ 	.word	index@(.nv.constant0._Z13reduceSmemDynPdS_i)
        /*0068*/ 	.short	0x0380
        /*006a*/ 	.short	0x0014


	//----- nvinfo : EIATTR_SW_WAR
	.align		4
.L_23:
        /*006c*/ 	.byte	0x04, 0x36
        /*006e*/ 	.short	(.L_25 - .L_24)
.L_24:
        /*0070*/ 	.word	0x00000008
.L_25:


//--------------------- .nv.info._Z6updatePdS_i   --------------------------
	.section	.nv.info._Z6updatePdS_i,"",@"SHT_CUDA_INFO"
	.sectionflags	@""
	.align	4


	//----- nvinfo : EIATTR_CUDA_API_VERSION
	.align		4
        /*0000*/ 	.byte	0x04, 0x37
        /*0002*/ 	.short	(.L_27 - .L_26)
.L_26:
        /*0004*/ 	.word	0x00000082


	//----- nvinfo : EIATTR_KPARAM_INFO
	.align		4
.L_27:
        /*0008*/ 	.byte	0x04, 0x17
        /*000a*/ 	.short	(.L_29 - .L_28)
.L_28:
        /*000c*/ 	.word	0x00000000
        /*0010*/ 	.short	0x0002
        /*0012*/ 	.short	0x0010
        /*0014*/ 	.byte	0x00, 0xf0, 0x11, 0x00


	//----- nvinfo : EIATTR_KPARAM_INFO
	.align		4
.L_29:
        /*0018*/ 	.byte	0x04, 0x17
        /*001a*/ 	.short	(.L_31 - .L_30)
.L_30:
        /*001c*/ 	.word	0x00000000
        /*0020*/ 	.short	0x0001
        /*0022*/ 	.short	0x0008
        /*0024*/ 	.byte	0x00, 0xf5, 0x21, 0x00


	//----- nvinfo : EIATTR_KPARAM_INFO
	.align		4
.L_31:
        /*0028*/ 	.byte	0x04, 0x17
        /*002a*/ 	.short	(.L_33 - .L_32)
.L_32:
        /*002c*/ 	.word	0x00000000
        /*0030*/ 	.short	0x0000
        /*0032*/ 	.short	0x0000
        /*0034*/ 	.byte	0x00, 0xf5, 0x21, 0x00


	//----- nvinfo : EIATTR_SPARSE_MMA_MASK
	.align		4
.L_33:
        /*0038*/ 	.byte	0x03, 0x50
        /*003a*/ 	.short	0x0000


	//----- nvinfo : EIATTR_MAXREG_COUNT
	.align		4
        /*003c*/ 	.byte	0x03, 0x1b
        /*003e*/ 	.short	0x00ff


	//----- nvinfo : EIATTR_MERCURY_ISA_VERSION
	.align		4
        /*0040*/ 	.byte	0x03, 0x5f
        /*0042*/ 	.short	0x0101


	//----- nvinfo : EIATTR_VRC_CTA_INIT_COUNT
	.align		4
        /*0044*/ 	.byte	0x02, 0x4a
	.zero		1
	.zero		1


	//----- nvinfo : EIATTR_EXIT_INSTR_OFFSETS
	.align		4
        /*0048*/ 	.byte	0x04, 0x1c
        /*004a*/ 	.short	(.L_35 - .L_34)


	//   ....[0]....
.L_34:
        /*004c*/ 	.word	0x00000250


	//   ....[1]....
        /*0050*/ 	.word	0x00000510


	//----- nvinfo : EIATTR_CBANK_PARAM_SIZE
	.align		4
.L_35:
        /*0054*/ 	.byte	0x03, 0x19
        /*0056*/ 	.short	0x0014


	//----- nvinfo : EIATTR_PARAM_CBANK
	.align		4
        /*0058*/ 	.byte	0x04, 0x0a
        /*005a*/ 	.short	(.L_37 - .L_36)
	.align		4
.L_36:
        /*005c*/ 	.word	index@(.nv.constant0._Z6updatePdS_i)
        /*0060*/ 	.short	0x0380
        /*0062*/ 	.short	0x0014


	//----- nvinfo : EIATTR_SW_WAR
	.align		4
.L_37:
        /*0064*/ 	.byte	0x04, 0x36
        /*0066*/ 	.short	(.L_39 - .L_38)
.L_38:
        /*0068*/ 	.word	0x00000008
.L_39:


//--------------------- .nv.callgraph             --------------------------
	.section	.nv.callgraph,"",@"SHT_CUDA_CALLGRAPH"
	.align	4
	.sectionentsize	8
	.align		4
        /*0000*/ 	.word	0x00000000
	.align		4
        /*0004*/ 	.word	0xffffffff
	.align		4
        /*0008*/ 	.word	0x00000000
	.align		4
        /*000c*/ 	.word	0xfffffffe
	.align		4
        /*0010*/ 	.word	0x00000000
	.align		4
        /*0014*/ 	.word	0xfffffffd
	.align		4
        /*0018*/ 	.word	0x00000000
	.align		4
        /*001c*/ 	.word	0xfffffffc


//--------------------- .text._Z13reduceSmemDynPdS_i --------------------------
	.section	.text._Z13reduceSmemDynPdS_i,"ax",@progbits
	.align	128
        .global         _Z13reduceSmemDynPdS_i
        .type           _Z13reduceSmemDynPdS_i,@function
        .size           _Z13reduceSmemDynPdS_i,(.L_x_2 - _Z13reduceSmemDynPdS_i)
        .other          _Z13reduceSmemDynPdS_i,@"STO_CUDA_ENTRY STV_DEFAULT"
_Z13reduceSmemDynPdS_i:
.text._Z13reduceSmemDynPdS_i:
[----:B------:R-:W-:Y:S01]  /*0000*/  LDC R1, c[0x0][0x37c] ;  /* 0x0000df00ff017b82 */ /* 0x000fe20000000800 */
[----:B------:R-:W0:Y:S07]  /*0010*/  S2R R0, SR_CTAID.X ;  /* 0x0000000000007919 */ /* 0x000e2e0000002500 */
[----:B------:R-:W0:Y:S01]  /*0020*/  LDC R13, c[0x0][0x360] ;  /* 0x0000d800ff0d7b82 */ /* 0x000e220000000800 */
[----:B------:R-:W1:Y:S01]  /*0030*/  LDCU.64 UR4, c[0x0][0x380] ;  /* 0x00007000ff0477ac */ /* 0x000e620008000a00 */
[----:B------:R-:W2:Y:S01]  /*0040*/  S2R R2, SR_TID.X ;  /* 0x0000000000027919 */ /* 0x000ea20000002100 */
[----:B------:R-:W3:Y:S01]  /*0050*/  LDCU.64 UR6, c[0x0][0x358] ;  /* 0x00006b00ff0677ac */ /* 0x000ee20008000a00 */
[----:B0-----:R-:W-:-:S05]  /*0060*/  IMAD R3, R0, R13, RZ ;  /* 0x0000000d00037224 */ /* 0x001fca00078e02ff */
[----:B--2---:R-:W-:-:S05]  /*0070*/  IADD3 R3, P0, PT, R3, R2, RZ ;  /* 0x0000000203037210 */ /* 0x004fca0007f1e0ff */
[----:B------:R-:W-:Y:S01]  /*0080*/  IMAD.X R6, RZ, RZ, RZ, P0 ;  /* 0x000000ffff067224 */ /* 0x000fe200000e06ff */
[----:B-1----:R-:W-:-:S04]  /*0090*/  LEA R4, P0, R3, UR4, 0x3 ;  /* 0x0000000403047c11 */ /* 0x002fc8000f8018ff */
[----:B------:R-:W-:-:S06]  /*00a0*/  LEA.HI.X R5, R3, UR5, R6, 0x3, P0 ;  /* 0x0000000503057c11 */ /* 0x000fcc00080f1c06 */
[----:B---3--:R-:W2:Y:S01]  /*00b0*/  LDG.E.64 R4, desc[UR6][R4.64] ;  /* 0x0000000604047981 */ /* 0x008ea2000c1e1b00 */
[----:B------:R-:W0:Y:S01]  /*00c0*/  S2UR UR5, SR_CgaCtaId ;  /* 0x00000000000579c3 */ /* 0x000e220000008800 */
[----:B------:R-:W-:Y:S01]  /*00d0*/  UMOV UR4, 0x400 ;  /* 0x0000040000047882 */ /* 0x000fe20000000000 */
[C---:B------:R-:W-:Y:S02]  /*00e0*/  ISETP.GT.U32.AND P1, PT, R2.reuse, 0x1ff, PT ;  /* 0x000001ff0200780c */ /* 0x040fe40003f24070 */
[----:B------:R-:W-:Y:S02]  /*00f0*/  ISETP.GT.U32.AND P0, PT, R2, 0xff, PT ;  /* 0x000000ff0200780c */ /* 0x000fe40003f04070 */
[C---:B------:R-:W-:Y:S02]  /*0100*/  ISETP.LT.U32.OR P1, PT, R13.reuse, 0x400, P1 ;  /* 0x000004000d00780c */ /* 0x040fe40000f21470 */
[----:B------:R-:W-:Y:S01]  /*0110*/  ISETP.LT.U32.OR P0, PT, R13, 0x200, P0 ;  /* 0x000002000d00780c */ /* 0x000fe20000701470 */
[----:B0-----:R-:W-:-:S06]  /*0120*/  ULEA UR4, UR5, UR4, 0x18 ;  /* 0x0000000405047291 */ /* 0x001fcc000f8ec0ff */
[----:B------:R-:W-:-:S05]  /*0130*/  LEA R3, R2, UR4, 0x3 ;  /* 0x0000000402037c11 */ /* 0x000fca000f8e18ff */
[----:B--2---:R-:W-:Y:S01]  /*0140*/  STS.64 [R3], R4 ;  /* 0x0000000403007388 */ /* 0x004fe20000000a00 */
[----:B------:R-:W-:Y:S06]  /*0150*/  BAR.SYNC.DEFER_BLOCKING 0x0 ;  /* 0x0000000000007b1d */ /* 0x000fec0000010000 */
[----:B------:R-:W-:Y:S04]  /*0160*/  @!P1 LDS.64 R6, [R3+0x1000] ;  /* 0x0010000003069984 */ /* 0x000fe80000000a00 */
[----:B------:R-:W0:Y:S02]  /*0170*/  @!P1 LDS.64 R8, [R3] ;  /* 0x0000000003089984 */ /* 0x000e240000000a00 */
[----:B0-----:R-:W-:-:S07]  /*0180*/  @!P1 DADD R6, R6, R8 ;  /* 0x0000000006069229 */ /* 0x001fce0000000008 */
[----:B------:R-:W-:Y:S01]  /*0190*/  @!P1 STS.64 [R3], R6 ;  /* 0x0000000603009388 */ /* 0x000fe20000000a00 */
[----:B------:R-:W-:Y:S01]  /*01a0*/  BAR.SYNC.DEFER_BLOCKING 0x0 ;  /* 0x0000000000007b1d */ /* 0x000fe20000010000 */
[----:B------:R-:W-:-:S04]  /*01b0*/  ISETP.GT.U32.AND P1, PT, R2, 0x7f, PT ;  /* 0x0000007f0200780c */ /* 0x000fc80003f24070 */
[----:B------:R-:W-:Y:S01]  /*01c0*/  ISETP.LT.U32.OR P1, PT, R13, 0x100, P1 ;  /* 0x000001000d00780c */ /* 0x000fe20000f21470 */
        /* <DEDUP_REMOVED lines=12> */
[----:B------:R-:W-:-:S05]  /*0290*/  ISETP.GT.U32.AND P1, PT, R2, 0x1f, PT ;  /* 0x0000001f0200780c */ /* 0x000fca0003f24070 */
[----:B------:R-:W-:Y:S04]  /*02a0*/  @!P0 LDS.64 R6, [R3+0x200] ;  /* 0x0002000003068984 */ /* 0x000fe80000000a00 */
[----:B------:R-:W0:Y:S02]  /*02b0*/  @!P0 LDS.64 R10, [R3] ;  /* 0x00000000030a8984 */ /* 0x000e240000000a00 */
[----:B0-----:R-:W-:-:S07]  /*02c0*/  @!P0 DADD R6, R6, R10 ;  /* 0x0000000006068229 */ /* 0x001fce000000000a */
[----:B------:R0:W-:Y:S01]  /*02d0*/  @!P0 STS.64 [R3], R6 ;  /* 0x0000000603008388 */ /* 0x0001e20000000a00 */
[----:B------:R-:W-:Y:S06]  /*02e0*/  BAR.SYNC.DEFER_BLOCKING 0x0 ;  /* 0x0000000000007b1d */ /* 0x000fec0000010000 */
[----:B------:R-:W-:Y:S05]  /*02f0*/  @P1 EXIT ;  /* 0x000000000000194d */ /* 0x000fea0003800000 */
[----:B------:R-:W-:Y:S01]  /*0300*/  LDS.64 R4, [R3+0x100] ;  /* 0x0001000003047984 */ /* 0x000fe20000000a00 */
[----:B------:R-:W-:-:S03]  /*0310*/  ISETP.NE.AND P0, PT, R2, RZ, PT ;  /* 0x000000ff0200720c */ /* 0x000fc60003f05270 */
[----:B0-----:R-:W0:Y:S02]  /*0320*/  LDS.64 R6, [R3] ;  /* 0x0000000003067984 */ /* 0x001e240000000a00 */
[----:B0-----:R-:W-:-:S07]  /*0330*/  DADD R4, R4, R6 ;  /* 0x0000000004047229 */ /* 0x001fce0000000006 */
[----:B------:R-:W-:Y:S04]  /*0340*/  STS.64 [R3], R4 ;  /* 0x0000000403007388 */ /* 0x000fe80000000a00 */
[----:B------:R-:W-:Y:S04]  /*0350*/  LDS.64 R6, [R3+0x80] ;  /* 0x0000800003067984 */ /* 0x000fe80000000a00 */
[----:B------:R-:W0:Y:S02]  /*0360*/  LDS.64 R8, [R3] ;  /* 0x0000000003087984 */ /* 0x000e240000000a00 */
        /* <DEDUP_REMOVED lines=17> */
[----:B------:R0:W-:Y:S01]  /*0480*/  STS.64 [R3], R6 ;  /* 0x0000000603007388 */ /* 0x0001e20000000a00 */
[----:B------:R-:W-:Y:S05]  /*0490*/  @P0 EXIT ;  /* 0x000000000000094d */ /* 0x000fea0003800000 */
[----:B0-----:R-:W0:Y:S01]  /*04a0*/  LDS.64 R2, [UR4] ;  /* 0x00000004ff027984 */ /* 0x001e220008000a00 */
[----:B------:R-:W1:Y:S02]  /*04b0*/  LDC.64 R4, c[0x0][0x388] ;  /* 0x0000e200ff047b82 */ /* 0x000e640000000a00 */
[----:B-1----:R-:W-:-:S05]  /*04c0*/  IMAD.WIDE.U32 R4, R0, 0x8, R4 ;  /* 0x0000000800047825 */ /* 0x002fca00078e0004 */
[----:B0-----:R-:W-:Y:S01]  /*04d0*/  STG.E.64 desc[UR6][R4.64], R2 ;  /* 0x0000000204007986 */ /* 0x001fe2000c101b06 */
[----:B------:R-:W-:Y:S05]  /*04e0*/  EXIT ;  /* 0x000000000000794d */ /* 0x000fea0003800000 */
.L_x_0:
[----:B------:R-:W-:-:S00]  /*04f0*/  BRA `(.L_x_0) ;  /* 0xfffffffc00fc7947 */ /* 0x000fc0000383ffff */
[----:B------:R-:W-:-:S00]  /*0500*/  NOP ;  /* 0x0000000000007918 */ /* 0x000fc00000000000 */
[----:B------:R-:W-:-:S00]  /*0510*/  NOP ;  /* 0x0000000000007918 */ /* 0x000fc00000000000 */
[----:B------:R-:W-:-:S00]  /*0520*/  NOP ;  /* 0x0000000000007918 */ /* 0x000fc00000000000 */
[----:B------:R-:W-:-:S00]  /*0530*/  NOP ;  /* 0x0000000000007918 */ /* 0x000fc00000000000 */
[----:B------:R-:W-:-:S00]  /*0540*/  NOP ;  /* 0x0000000000007918 */ /* 0x000fc00000000000 */
[----:B------:R-:W-:-:S00]  /*0550*/  NOP ;  /* 0x0000000000007918 */ /* 0x000fc00000000000 */
[----:B------:R-:W-:-:S00]  /*0560*/  NOP ;  /* 0x0000000000007918 */ /* 0x000fc00000000000 */
[----:B------:R-:W-:-:S00]  /*0570*/  NOP ;  /* 0x0000000000007918 */ /* 0x000fc00000000000 */
.L_x_2:


//--------------------- .text._Z6updatePdS_i      --------------------------
	.section	.text._Z6updatePdS_i,"ax",@progbits
	.align	128
        .global         _Z6updatePdS_i
        .type           _Z6updatePdS_i,@function
        .size           _Z6updatePdS_i,(.L_x_3 - _Z6updatePdS_i)
        .other          _Z6updatePdS_i,@"STO_CUDA_ENTRY STV_DEFAULT"
_Z6updatePdS_i:
.text._Z6updatePdS_i:
[----:B------:R-:W-:Y:S08]  /*0000*/  LDC R1, c[0x0][0x37c] ;  /* 0x0000df00ff017b82 */ /* 0x000ff00000000800 */
[----:B------:R-:W0:Y:S01]  /*0010*/  LDC R3, c[0x0][0x390] ;  /* 0x0000e400ff037b82 */ /* 0x000e220000000800 */
[----:B------:R-:W1:Y:S07]  /*0020*/  S2R R7, SR_TID.X ;  /* 0x0000000000077919 */ /* 0x000e6e0000002100 */
[----:B------:R-:W1:Y:S08]  /*0030*/  S2UR UR4, SR_CTAID.X ;  /* 0x00000000000479c3 */ /* 0x000e700000002500 */
[----:B------:R-:W1:Y:S01]  /*0040*/  LDC R0, c[0x0][0x360] ;  /* 0x0000d800ff007b82 */ /* 0x000e620000000800 */
[----:B0-----:R-:W-:-:S04]  /*0050*/  IABS R9, R3 ;  /* 0x0000000300097213 */ /* 0x001fc80000000000 */
[----:B------:R-:W0:Y:S01]  /*0060*/  I2F.RP R2, R9 ;  /* 0x0000000900027306 */ /* 0x000e220000209400 */
[----:B-1----:R-:W-:-:S07]  /*0070*/  IMAD R0, R0, UR4, R7 ;  /* 0x0000000400007c24 */ /* 0x002fce000f8e0207 */
[----:B0-----:R-:W0:Y:S02]  /*0080*/  MUFU.RCP R2, R2 ;  /* 0x0000000200027308 */ /* 0x001e240000001000 */
[----:B0-----:R-:W-:Y:S01]  /*0090*/  VIADD R4, R2, 0xffffffe ;  /* 0x0ffffffe02047836 */ /* 0x001fe20000000000 */
[----:B------:R-:W-:-:S05]  /*00a0*/  IABS R2, R0 ;  /* 0x0000000000027213 */ /* 0x000fca0000000000 */
[----:B------:R0:W1:Y:S02]  /*00b0*/  F2I.FTZ.U32.TRUNC.NTZ R5, R4 ;  /* 0x0000000400057305 */ /* 0x000064000021f000 */
[----:B0-----:R-:W-:Y:S02]  /*00c0*/  IMAD.MOV.U32 R4, RZ, RZ, RZ ;  /* 0x000000ffff047224 */ /* 0x001fe400078e00ff */
[----:B-1----:R-:W-:-:S04]  /*00d0*/  IMAD.MOV R6, RZ, RZ, -R5 ;  /* 0x000000ffff067224 */ /* 0x002fc800078e0a05 */
[----:B------:R-:W-:-:S04]  /*00e0*/  IMAD R7, R6, R9, RZ ;  /* 0x0000000906077224 */ /* 0x000fc800078e02ff */
[----:B------:R-:W-:-:S06]  /*00f0*/  IMAD.HI.U32 R5, R5, R7, R4 ;  /* 0x0000000705057227 */ /* 0x000fcc00078e0004 */
[----:B------:R-:W-:-:S04]  /*0100*/  IMAD.HI.U32 R5, R5, R2, RZ ;  /* 0x0000000205057227 */ /* 0x000fc800078e00ff */
[----:B------:R-:W-:-:S04]  /*0110*/  IMAD.MOV R6, RZ, RZ, -R5 ;  /* 0x000000ffff067224 */ /* 0x000fc800078e0a05 */
[----:B------:R-:W-:Y:S02]  /*0120*/  IMAD R2, R9, R6, R2 ;  /* 0x0000000609027224 */ /* 0x000fe400078e0202 */
[----:B------:R-:W-:-:S03]  /*0130*/  VIADD R6, R3, 0xffffffff ;  /* 0xffffffff03067836 */ /* 0x000fc60000000000 */
[----:B------:R-:W-:-:S13]  /*0140*/  ISETP.GT.U32.AND P1, PT, R9, R2, PT ;  /* 0x000000020900720c */ /* 0x000fda0003f24070 */
[----:B------:R-:W-:Y:S02]  /*0150*/  @!P1 IMAD.IADD R2, R2, 0x1, -R9 ;  /* 0x0000000102029824 */ /* 0x000fe400078e0a09 */
[----:B------:R-:W-:-:S03]  /*0160*/  @!P1 VIADD R5, R5, 0x1 ;  /* 0x0000000105059836 */ /* 0x000fc60000000000 */
[----:B------:R-:W-:Y:S02]  /*0170*/  ISETP.GE.U32.AND P0, PT, R2, R9, PT ;  /* 0x000000090200720c */ /* 0x000fe40003f06070 */
[----:B------:R-:W-:-:S04]  /*0180*/  LOP3.LUT R2, R0, R3, RZ, 0x3c, !PT ;  /* 0x0000000300027212 */ /* 0x000fc800078e3cff */
[----:B------:R-:W-:Y:S02]  /*0190*/  ISETP.GE.AND P2, PT, R2, RZ, PT ;  /* 0x000000ff0200720c */ /* 0x000fe40003f46270 */
[----:B------:R-:W-:-:S05]  /*01a0*/  LOP3.LUT R2, RZ, R3, RZ, 0x33, !PT ;  /* 0x00000003ff027212 */ /* 0x000fca00078e33ff */
[----:B------:R-:W-:Y:S01]  /*01b0*/  @P0 VIADD R5, R5, 0x1 ;  /* 0x0000000105050836 */ /* 0x000fe20000000000 */
[----:B------:R-:W-:-:S05]  /*01c0*/  ISETP.NE.AND P0, PT, R3, RZ, PT ;  /* 0x000000ff0300720c */ /* 0x000fca0003f05270 */
[----:B------:R-:W-:-:S05]  /*01d0*/  @!P2 IMAD.MOV R5, RZ, RZ, -R5 ;  /* 0x000000ffff05a224 */ /* 0x000fca00078e0a05 */
[----:B------:R-:W-:-:S05]  /*01e0*/  SEL R5, R2, R5, !P0 ;  /* 0x0000000502057207 */ /* 0x000fca0004000000 */
[----:B------:R-:W-:-:S04]  /*01f0*/  IMAD.MOV R4, RZ, RZ, -R5 ;  /* 0x000000ffff047224 */ /* 0x000fc800078e0a05 */
[----:B------:R-:W-:-:S05]  /*0200*/  IMAD R4, R3, R4, R0 ;  /* 0x0000000403047224 */ /* 0x000fca00078e0200 */
[CC--:B------:R-:W-:Y:S02]  /*0210*/  VIMNMX R7, PT, PT, R5.reuse, R4.reuse, PT ;  /* 0x0000000405077248 */ /* 0x0c0fe40003fe0100 */
[----:B------:R-:W-:Y:S02]  /*0220*/  VIMNMX R5, PT, PT, R5, R4, !PT ;  /* 0x0000000405057248 */ /* 0x000fe40007fe0100 */
[----:B------:R-:W-:-:S04]  /*0230*/  ISETP.GE.AND P0, PT, R7, 0x1, PT ;  /* 0x000000010700780c */ /* 0x000fc80003f06270 */
[----:B------:R-:W-:-:S13]  /*0240*/  ISETP.GE.OR P0, PT, R5, R6, !P0 ;  /* 0x000000060500720c */ /* 0x000fda0004706670 */
[----:B------:R-:W-:Y:S05]  /*0250*/  @P0 EXIT ;  /* 0x000000000000094d */ /* 0x000fea0003800000 */
[----:B------:R-:W0:Y:S01]  /*0260*/  LDC.64 R16, c[0x0][0x380] ;  /* 0x0000e000ff107b82 */ /* 0x000e220000000a00 */
[----:B------:R-:W1:Y:S01]  /*0270*/  LDCU.64 UR4, c[0x0][0x358] ;  /* 0x00006b00ff0477ac */ /* 0x000e620008000a00 */
[C---:B------:R-:W-:Y:S02]  /*0280*/  IMAD.IADD R5, R0.reuse, 0x1, R2 ;  /* 0x0000000100057824 */ /* 0x040fe400078e0202 */
[----:B------:R-:W-:Y:S02]  /*0290*/  IMAD.IADD R9, R0, 0x1, R3 ;  /* 0x0000000100097824 */ /* 0x000fe400078e0203 */
[----:B0-----:R-:W-:-:S04]  /*02a0*/  IMAD.WIDE R2, R5, 0x8, R16 ;  /* 0x0000000805027825 */ /* 0x001fc800078e0210 */
[--C-:B------:R-:W-:Y:S01]  /*02b0*/  IMAD.WIDE R8, R9, 0x8, R16.reuse ;  /* 0x0000000809087825 */ /* 0x100fe200078e0210 */
[----:B-1----:R-:W2:Y:S04]  /*02c0*/  LDG.E.64 R4, desc[UR4][R2.64] ;  /* 0x0000000402047981 */ /* 0x002ea8000c1e1b00 */
[----:B------:R0:W2:Y:S04]  /*02d0*/  LDG.E.64 R6, desc[UR4][R2.64+0x10] ;  /* 0x0000100402067981 */ /* 0x0000a8000c1e1b00 */
[----:B------:R-:W3:Y:S04]  /*02e0*/  LDG.E.64 R10, desc[UR4][R8.64+-0x8] ;  /* 0xfffff804080a7981 */ /* 0x000ee8000c1e1b00 */
[----:B------:R-:W3:Y:S01]  /*02f0*/  LDG.E.64 R12, desc[UR4][R8.64+0x8] ;  /* 0x00000804080c7981 */ /* 0x000ee2000c1e1b00 */
[C---:B------:R-:W-:Y:S01]  /*0300*/  IMAD.WIDE R16, R0.reuse, 0x8, R16 ;  /* 0x0000000800107825 */ /* 0x040fe200078e0210 */
[----:B0-----:R-:W0:Y:S05]  /*0310*/  LDC.64 R2, c[0x0][0x388] ;  /* 0x0000e200ff027b82 */ /* 0x001e2a0000000a00 */
[----:B------:R-:W4:Y:S01]  /*0320*/  LDG.E.64 R16, desc[UR4][R16.64] ;  /* 0x0000000410107981 */ /* 0x000f22000c1e1b00 */
[----:B0-----:R-:W-:Y:S01]  /*0330*/  IMAD.WIDE R2, R0, 0x8, R2 ;  /* 0x0000000800027825 */ /* 0x001fe200078e0202 */
[----:B--2---:R-:W-:-:S06]  /*0340*/  DSETP.GEU.AND P0, PT, R6, R4, PT ;  /* 0x000000040600722a */ /* 0x004fcc0003f0e000 */
[----:B------:R-:W-:Y:S01]  /*0350*/  FSEL R18, R4, R6, !P0 ;  /* 0x0000000604127208 */ /* 0x000fe20004000000 */
[----:B---3--:R-:W-:Y:S01]  /*0360*/  DSETP.GEU.AND P1, PT, R12, R10, PT ;  /* 0x0000000a0c00722a */ /* 0x008fe20003f2e000 */
[----:B------:R-:W-:Y:S02]  /*0370*/  FSEL R19, R5, R7, !P0 ;  /* 0x0000000705137208 */ /* 0x000fe40004000000 */
[----:B------:R-:W-:Y:S02]  /*0380*/  FSEL R14, R6, R4, !P0 ;  /* 0x00000004060e7208 */ /* 0x000fe40004000000 */
[----:B------:R-:W-:Y:S02]  /*0390*/  FSEL R15, R7, R5, !P0 ;  /* 0x00000005070f7208 */ /* 0x000fe40004000000 */
[----:B------:R-:W-:Y:S02]  /*03a0*/  FSEL R6, R10, R12, !P1 ;  /* 0x0000000c0a067208 */ /* 0x000fe40004800000 */
[----:B------:R-:W-:-:S02]  /*03b0*/  FSEL R7, R11, R13, !P1 ;  /* 0x0000000d0b077208 */ /* 0x000fc40004800000 */
[----:B------:R-:W-:Y:S01]  /*03c0*/  FSEL R4, R12, R10, !P1 ;  /* 0x0000000a0c047208 */ /* 0x000fe20004800000 */
[C---:B----4-:R-:W-:Y:S01]  /*03d0*/  DADD R8, R14.reuse, R16 ;  /* 0x000000000e087229 */ /* 0x050fe20000000010 */
[----:B------:R-:W-:Y:S01]  /*03e0*/  FSEL R5, R13, R11, !P1 ;  /* 0x0000000b0d057208 */ /* 0x000fe20004800000 */
[----:B------:R-:W-:Y:S01]  /*03f0*/  IMAD.MOV.U32 R12, RZ, RZ, R7 ;  /* 0x000000ffff0c7224 */ /* 0x000fe200078e0007 */
[----:B------:R-:W-:Y:S01]  /*0400*/  DSETP.MIN.AND P3, P4, R14, R6, PT ;  /* 0x000000060e00722a */ /* 0x000fe20003c60000 */
[----:B------:R-:W-:Y:S02]  /*0410*/  IMAD.MOV.U32 R13, RZ, RZ, R6 ;  /* 0x000000ffff0d7224 */ /* 0x000fe400078e0006 */
[----:B------:R-:W-:Y:S01]  /*0420*/  IMAD.MOV.U32 R7, RZ, RZ, R5 ;  /* 0x000000ffff077224 */ /* 0x000fe200078e0005 */
[----:B------:R-:W-:Y:S01]  /*0430*/  DSETP.MIN.AND P1, P2, R4, R18, PT ;  /* 0x000000120400722a */ /* 0x000fe20003a20000 */
[----:B------:R-:W-:Y:S01]  /*0440*/  IMAD.MOV.U32 R11, RZ, RZ, R18 ;  /* 0x000000ffff0b7224 */ /* 0x000fe200078e0012 */
[----:B------:R-:W-:Y:S01]  /*0450*/  DSETP.GEU.AND P0, PT, R8, R4, PT ;  /* 0x000000040800722a */ /* 0x000fe20003f0e000 */
[----:B------:R-:W-:-:S02]  /*0460*/  IMAD.MOV.U32 R6, RZ, RZ, R4 ;  /* 0x000000ffff067224 */ /* 0x000fc400078e0004 */
[----:B------:R-:W-:Y:S01]  /*0470*/  IMAD.MOV.U32 R10, RZ, RZ, R14 ;  /* 0x000000ffff0a7224 */ /* 0x000fe200078e000e */
[----:B------:R-:W-:Y:S02]  /*0480*/  FSEL R5, R7, R19, P1 ;  /* 0x0000001307057208 */ /* 0x000fe40000800000 */
[----:B------:R-:W-:Y:S02]  /*0490*/  FSEL R7, R15, R12, P3 ;  /* 0x0000000c0f077208 */ /* 0x000fe40001800000 */
[----:B------:R-:W-:Y:S02]  /*04a0*/  SEL R4, R6, R11, P1 ;  /* 0x0000000b06047207 */ /* 0x000fe40000800000 */
[----:B------:R-:W-:Y:S02]  /*04b0*/  SEL R6, R10, R13, P3 ;  /* 0x0000000d0a067207 */ /* 0x000fe40001800000 */
[----:B------:R-:W-:Y:S02]  /*04c0*/  @P2 LOP3.LUT R5, R19, 0x80000, RZ, 0xfc, !PT ;  /* 0x0008000013052812 */ /* 0x000fe400078efcff */
[----:B------:R-:W-:-:S02]  /*04d0*/  @P4 LOP3.LUT R7, R12, 0x80000, RZ, 0xfc, !PT ;  /* 0x000800000c074812 */ /* 0x000fc400078efcff */
[----:B------:R-:W-:Y:S02]  /*04e0*/  FSEL R4, R4, R6, !P0 ;  /* 0x0000000604047208 */ /* 0x000fe40004000000 */
[----:B------:R-:W-:-:S05]  /*04f0*/  FSEL R5, R5, R7, !P0 ;  /* 0x0000000705057208 */ /* 0x000fca0004000000 */
[----:B------:R-:W-:Y:S01]  /*0500*/  STG.E.64 desc[UR4][R2.64], R4 ;  /* 0x0000000402007986 */ /* 0x000fe2000c101b04 */
[----:B------:R-:W-:Y:S05]  /*0510*/  EXIT ;  /* 0x000000000000794d */ /* 0x000fea0003800000 */
.L_x_1:
        /* <DEDUP_REMOVED lines=14> */
.L_x_3:


//--------------------- .nv.shared._Z13reduceSmemDynPdS_i --------------------------
	.section	.nv.shared._Z13reduceSmemDynPdS_i,"aw",@nobits
	.sectionflags	@""
	.align	16
	.zero		1024


//--------------------- .nv.shared.reserved.0     --------------------------
	.section	.nv.shared.reserved.0,"aw",@nobits
	.weak		__nv_reservedSMEM_offset_0_alias
	.size		__nv_reservedSMEM_offset_0_alias, 0, 64
	.other		__nv_reservedSMEM_offset_0_alias,@"STO_CUDA_RESERVED_SHARED STV_DEFAULT"
__nv_reservedSMEM_offset_0_alias:
	.zero		0
	.zero		64


//--------------------- .nv.shared._Z6updatePdS_i --------------------------
	.section	.nv.shared._Z6updatePdS_i,"aw",@nobits
	.sectionflags	@""
	.align	16
	.zero		1024


//--------------------- .nv.constant0._Z13reduceSmemDynPdS_i --------------------------
	.section	.nv.constant0._Z13reduceSmemDynPdS_i,"a",@progbits
	.sectionflags	@""
	.align	4
.nv.constant0._Z13reduceSmemDynPdS_i:
	.zero		916


//--------------------- .nv.constant0._Z6updatePdS_i --------------------------
	.section	.nv.constant0._Z6updatePdS_i,"a",@progbits
	.sectionflags	@""
	.align	4
.nv.constant0._Z6updatePdS_i:
	.zero		916


//--------------------- SYMBOLS --------------------------

	.type		.nv.reservedSmem.offset0,@object
	.size		.nv.reservedSmem.offset0,0x4
	.type		.nv.reservedSmem.cap,@object
	.size		.nv.reservedSmem.cap,0x4
